//
// Generated by NVIDIA NVVM Compiler
//
// Compiler Build ID: CL-36424714
// Cuda compilation tools, release 13.0, V13.0.88
// Based on NVVM 20.0.0
//

.version 9.0
.target sm_100
.address_size 64

	// .globl	_Z17mem_transfer_testPi
.extern .func  (.param .b32 func_retval0) vprintf
(
	.param .b64 vprintf_param_0,
	.param .b64 vprintf_param_1
)
;
.global .align 1 .b8 $str[35] = {116, 105, 100, 32, 58, 32, 37, 100, 32, 44, 32, 103, 105, 100, 32, 58, 32, 37, 100, 32, 44, 32, 118, 97, 108, 117, 101, 32, 58, 32, 37, 100, 32, 10};

.visible .entry _Z17mem_transfer_testPi(
	.param .u64 .ptr .align 1 _Z17mem_transfer_testPi_param_0
)
{
	.local .align 8 .b8 	__local_depot0[16];
	.reg .b64 	%SP;
	.reg .b64 	%SPL;
	.reg .b32 	%r<23>;
	.reg .b64 	%rd<9>;

	mov.u64 	%SPL, __local_depot0;
	cvta.local.u64 	%SP, %SPL;
	ld.param.u64 	%rd1, [_Z17mem_transfer_testPi_param_0];
	cvta.to.global.u64 	%rd2, %rd1;
	add.u64 	%rd3, %SP, 0;
	add.u64 	%rd4, %SPL, 0;
	mov.u32 	%r1, %ntid.x;
	mov.u32 	%r2, %ntid.y;
	mul.lo.s32 	%r3, %r1, %r2;
	mov.u32 	%r4, %tid.x;
	mov.u32 	%r5, %tid.y;
	mad.lo.s32 	%r6, %r2, %r5, %r4;
	mov.u32 	%r7, %tid.z;
	mad.lo.s32 	%r8, %r3, %r7, %r6;
	mov.u32 	%r9, %ntid.z;
	mov.u32 	%r10, %nctaid.x;
	mov.u32 	%r11, %nctaid.y;
	mov.u32 	%r12, %ctaid.x;
	mov.u32 	%r13, %ctaid.y;
	mov.u32 	%r14, %ctaid.z;
	mul.lo.s32 	%r15, %r10, %r9;
	mul.lo.s32 	%r16, %r15, %r14;
	mad.lo.s32 	%r17, %r16, %r3, %r13;
	add.s32 	%r18, %r8, %r12;
	mad.lo.s32 	%r19, %r17, %r11, %r18;
	mul.wide.s32 	%rd5, %r19, 4;
	add.s64 	%rd6, %rd2, %rd5;
	ld.global.u32 	%r20, [%rd6];
	st.local.v2.u32 	[%rd4], {%r8, %r19};
	st.local.u32 	[%rd4+8], %r20;
	mov.u64 	%rd7, $str;
	cvta.global.u64 	%rd8, %rd7;
	{ // callseq 0, 0
	.param .b64 param0;
	st.param.b64 	[param0], %rd8;
	.param .b64 param1;
	st.param.b64 	[param1], %rd3;
	.param .b32 retval0;
	call.uni (retval0), 
	vprintf, 
	(
	param0, 
	param1
	);
	ld.param.b32 	%r21, [retval0];
	} // callseq 0
	ret;

}


// ===== COMPILED SASS (sm_100) =====

	.target	sm_100

	.elftype	@"ET_EXEC"


//--------------------- .note.nv.tkinfo           --------------------------
	.section	.note.nv.tkinfo,"",@"SHT_NOTE"
	.sectionflags	@"SHF_NOTE_NV_TKINFO"
	.tkinfo
        /*0018*/ 	.word	0x00000002
        /*0030*/ 	.string	""
        /*0030*/ 	.string	"ptxas"
        /*0030*/ 	.string	"Cuda compilation tools, release 13.0, V13.0.88"
        /*0030*/ 	.string	"Build cuda_13.0.r13.0/compiler.36424714_0"
        /*0030*/ 	.string	"-arch sm_100 -m 64 "



//--------------------- .note.nv.cuinfo           --------------------------
	.section	.note.nv.cuinfo,"",@"SHT_NOTE"
	.sectionflags	@"SHF_NOTE_NV_CUINFO"
        /*0018*/ 	.short	0x0002
        /*001a*/ 	.short	0x0064
        /*001c*/ 	.short	0x0082
	.zero		2


//--------------------- .nv.info                  --------------------------
	.section	.nv.info,"",@"SHT_CUDA_INFO"
	.align	4


	//----- nvinfo : EIATTR_REGCOUNT
	.align		4
        /*0000*/ 	.byte	0x04, 0x2f
        /*0002*/ 	.short	(.L_2 - .L_1)
	.align		4
.L_1:
        /*0004*/ 	.word	index@(_Z17mem_transfer_testPi)
        /*0008*/ 	.word	0x00000018


	//----- nvinfo : EIATTR_FRAME_SIZE
	.align		4
.L_2:
        /*000c*/ 	.byte	0x04, 0x11
        /*000e*/ 	.short	(.L_4 - .L_3)
	.align		4
.L_3:
        /*0010*/ 	.word	index@(_Z17mem_transfer_testPi)
        /*0014*/ 	.word	0x00000010


	//----- nvinfo : EIATTR_MIN_STACK_SIZE
	.align		4
.L_4:
        /*0018*/ 	.byte	0x04, 0x12
        /*001a*/ 	.short	(.L_6 - .L_5)
	.align		4
.L_5:
        /*001c*/ 	.word	index@(_Z17mem_transfer_testPi)
        /*0020*/ 	.word	0x00000010
.L_6:


//--------------------- .nv.compat                --------------------------
	.section	.nv.compat,"",@"SHT_CUDA_COMPAT_INFO"
	.align	4
        /*0000*/ 	.byte	0x02, 0x09, 0x00, 0x00, 0x02, 0x02, 0x01, 0x00, 0x02, 0x05, 0x05, 0x00, 0x03, 0x07, 0x01, 0x01
        /*0010*/ 	.byte	0x02, 0x03, 0x00, 0x00, 0x02, 0x06, 0x01, 0x00, 0x04, 0x0b, 0x08, 0x00, 0x09, 0x00, 0x00, 0x00
        /*0020*/ 	.byte	0x00, 0x00, 0x00, 0x00


//--------------------- .nv.info._Z17mem_transfer_testPi --------------------------
	.section	.nv.info._Z17mem_transfer_testPi,"",@"SHT_CUDA_INFO"
	.sectionflags	@""
	.align	4


	//----- nvinfo : EIATTR_CUDA_API_VERSION
	.align		4
        /*0000*/ 	.byte	0x04, 0x37
        /*0002*/ 	.short	(.L_8 - .L_7)
.L_7:
        /*0004*/ 	.word	0x00000082


	//----- nvinfo : EIATTR_KPARAM_INFO
	.align		4
.L_8:
        /*0008*/ 	.byte	0x04, 0x17
        /*000a*/ 	.short	(.L_10 - .L_9)
.L_9:
        /*000c*/ 	.word	0x00000000
        /*0010*/ 	.short	0x0000
        /*0012*/ 	.short	0x0000
        /*0014*/ 	.byte	0x00, 0xf5, 0x21, 0x00


	//----- nvinfo : EIATTR_SPARSE_MMA_MASK
	.align		4
.L_10:
        /*0018*/ 	.byte	0x03, 0x50
        /*001a*/ 	.short	0x0000


	//----- nvinfo : EIATTR_MAXREG_COUNT
	.align		4
        /*001c*/ 	.byte	0x03, 0x1b
        /*001e*/ 	.short	0x00ff


	//----- nvinfo : EIATTR_EXTERNS
	.align		4
        /*0020*/ 	.byte	0x04, 0x0f
        /*0022*/ 	.short	(.L_12 - .L_11)


	//   ....[0]....
	.align		4
.L_11:
        /*0024*/ 	.word	index@(vprintf)


	//----- nvinfo : EIATTR_MERCURY_ISA_VERSION
	.align		4
.L_12:
        /*0028*/ 	.byte	0x03, 0x5f
        /*002a*/ 	.short	0x0101


	//----- nvinfo : EIATTR_VRC_CTA_INIT_COUNT
	.align		4
        /*002c*/ 	.byte	0x02, 0x4a
	.zero		1
	.zero		1


	//----- nvinfo : EIATTR_SYSCALL_OFFSETS
	.align		4
        /*0030*/ 	.byte	0x04, 0x46
        /*0032*/ 	.short	(.L_14 - .L_13)


	//   ....[0]....
.L_13:
        /*0034*/ 	.word	0x00000250


	//----- nvinfo : EIATTR_EXIT_INSTR_OFFSETS
	.align		4
.L_14:
        /*0038*/ 	.byte	0x04, 0x1c
        /*003a*/ 	.short	(.L_16 - .L_15)


	//   ....[0]....
.L_15:
        /*003c*/ 	.word	0x00000260


	//----- nvinfo : EIATTR_CBANK_PARAM_SIZE
	.align		4
.L_16:
        /*0040*/ 	.byte	0x03, 0x19
        /*0042*/ 	.short	0x0008


	//----- nvinfo : EIATTR_PARAM_CBANK
	.align		4
        /*0044*/ 	.byte	0x04, 0x0a
        /*0046*/ 	.short	(.L_18 - .L_17)
	.align		4
.L_17:
        /*0048*/ 	.word	index@(.nv.constant0._Z17mem_transfer_testPi)
        /*004c*/ 	.short	0x0380
        /*004e*/ 	.short	0x0008


	//----- nvinfo : EIATTR_SW_WAR
	.align		4
.L_18:
        /*0050*/ 	.byte	0x04, 0x36
        /*0052*/ 	.short	(.L_20 - .L_19)
.L_19:
        /*0054*/ 	.word	0x00000008
.L_20:


//--------------------- .nv.callgraph             --------------------------
	.section	.nv.callgraph,"",@"SHT_CUDA_CALLGRAPH"
	.align	4
	.sectionentsize	8
	.align		4
        /*0000*/ 	.word	0x00000000
	.align		4
        /*0004*/ 	.word	0xffffffff
	.align		4
        /*0008*/ 	.word	index@(_Z17mem_transfer_testPi)
	.align		4
        /*000c*/ 	.word	index@(vprintf)
	.align		4
        /*0010*/ 	.word	0x00000000
	.align		4
        /*0014*/ 	.word	0xfffffffe
	.align		4
        /*0018*/ 	.word	0x00000000
	.align		4
        /*001c*/ 	.word	0xfffffffd
	.align		4
        /*0020*/ 	.word	0x00000000
	.align		4
        /*0024*/ 	.word	0xfffffffc


//--------------------- .nv.constant4             --------------------------
	.section	.nv.constant4,"a",@progbits
	.align	8
	.align		8
.nv.constant4:
        /*0000*/ 	.dword	vprintf
	.align		8
        /*0008*/ 	.dword	$str


//--------------------- .text._Z17mem_transfer_testPi --------------------------
	.section	.text._Z17mem_transfer_testPi,"ax",@progbits
	.align	128
        .global         _Z17mem_transfer_testPi
        .type           _Z17mem_transfer_testPi,@function
        .size           _Z17mem_transfer_testPi,(.L_x_2 - _Z17mem_transfer_testPi)
        .other          _Z17mem_transfer_testPi,@"STO_CUDA_ENTRY STV_DEFAULT"
_Z17mem_transfer_testPi:
.text._Z17mem_transfer_testPi:
[----:B------:R-:W0:Y:S01]  /*0000*/  LDC R1, c[0x0][0x37c] ;  /* 0x0000df00ff017b82 */ /* 0x000e220000000800 */
[----:B------:R-:W1:Y:S01]  /*0010*/  S2R R2, SR_TID.X ;  /* 0x0000000000027919 */ /* 0x000e620000002100 */
[----:B------:R-:W2:Y:S06]  /*0020*/  LDCU UR8, c[0x0][0x2fc] ;  /* 0x00005f80ff0877ac */ /* 0x000eac0008000800 */
[----:B------:R-:W3:Y:S01]  /*0030*/  S2UR UR10, SR_CTAID.X ;  /* 0x00000000000a79c3 */ /* 0x000ee20000002500 */
[----:B0-----:R-:W-:Y:S01]  /*0040*/  IADD3 R1, PT, PT, R1, -0x10, RZ ;  /* 0xfffffff001017810 */ /* 0x001fe20007ffe0ff */
[----:B------:R-:W1:Y:S01]  /*0050*/  S2R R3, SR_TID.Y ;  /* 0x0000000000037919 */ /* 0x000e620000002200 */
[----:B------:R-:W0:Y:S01]  /*0060*/  LDCU UR4, c[0x0][0x360] ;  /* 0x00006c00ff0477ac */ /* 0x000e220008000800 */
[----:B------:R-:W4:Y:S01]  /*0070*/  S2R R5, SR_TID.Z ;  /* 0x0000000000057919 */ /* 0x000f220000002300 */
[----:B------:R-:W0:Y:S03]  /*0080*/  LDCU UR7, c[0x0][0x364] ;  /* 0x00006c80ff0777ac */ /* 0x000e260008000800 */
[----:B------:R-:W5:Y:S01]  /*0090*/  LDC.64 R8, c[0x0][0x380] ;  /* 0x0000e000ff087b82 */ /* 0x000f620000000a00 */
[----:B------:R-:W2:Y:S01]  /*00a0*/  S2R R0, SR_CTAID.Z ;  /* 0x0000000000007919 */ /* 0x000ea20000002700 */
[----:B------:R-:W3:Y:S01]  /*00b0*/  LDCU UR5, c[0x0][0x368] ;  /* 0x00006d00ff0577ac */ /* 0x000ee20008000800 */
[----:B------:R-:W2:Y:S01]  /*00c0*/  S2R R7, SR_CTAID.Y ;  /* 0x0000000000077919 */ /* 0x000ea20000002600 */
[----:B------:R-:W3:Y:S01]  /*00d0*/  LDCU UR6, c[0x0][0x370] ;  /* 0x00006e00ff0677ac */ /* 0x000ee20008000800 */
[----:B------:R-:W2:Y:S01]  /*00e0*/  LDCU UR9, c[0x0][0x374] ;  /* 0x00006e80ff0977ac */ /* 0x000ea20008000800 */
[----:B0-----:R-:W-:-:S02]  /*00f0*/  UIMAD UR4, UR4, UR7, URZ ;  /* 0x00000007040472a4 */ /* 0x001fc4000f8e02ff */
[----:B---3--:R-:W-:Y:S01]  /*0100*/  UIMAD UR5, UR5, UR6, URZ ;  /* 0x00000006050572a4 */ /* 0x008fe2000f8e02ff */
[----:B-1----:R-:W-:Y:S01]  /*0110*/  IMAD R2, R3, UR7, R2 ;  /* 0x0000000703027c24 */ /* 0x002fe2000f8e0202 */
[----:B------:R-:W0:Y:S03]  /*0120*/  LDCU.64 UR6, c[0x0][0x358] ;  /* 0x00006b00ff0677ac */ /* 0x000e260008000a00 */
[----:B----4-:R-:W-:Y:S02]  /*0130*/  IMAD R2, R5, UR4, R2 ;  /* 0x0000000405027c24 */ /* 0x010fe4000f8e0202 */
[----:B--2---:R-:W-:-:S03]  /*0140*/  IMAD R0, R0, UR5, RZ ;  /* 0x0000000500007c24 */ /* 0x004fc6000f8e02ff */
[----:B------:R-:W-:Y:S01]  /*0150*/  IADD3 R3, PT, PT, R2, UR10, RZ ;  /* 0x0000000a02037c10 */ /* 0x000fe2000fffe0ff */
[----:B------:R-:W-:-:S04]  /*0160*/  IMAD R0, R0, UR4, R7 ;  /* 0x0000000400007c24 */ /* 0x000fc8000f8e0207 */
[----:B------:R-:W-:-:S04]  /*0170*/  IMAD R3, R0, UR9, R3 ;  /* 0x0000000900037c24 */ /* 0x000fc8000f8e0203 */
[----:B-----5:R-:W-:-:S06]  /*0180*/  IMAD.WIDE R8, R3, 0x4, R8 ;  /* 0x0000000403087825 */ /* 0x020fcc00078e0208 */
[----:B0-----:R-:W2:Y:S01]  /*0190*/  LDG.E R8, desc[UR6][R8.64] ;  /* 0x0000000608087981 */ /* 0x001ea2000c1e1900 */
[----:B------:R-:W-:Y:S01]  /*01a0*/  MOV R0, 0x0 ;  /* 0x0000000000007802 */ /* 0x000fe20000000f00 */
[----:B------:R-:W0:Y:S02]  /*01b0*/  LDCU UR4, c[0x0][0x2f8] ;  /* 0x00005f00ff0477ac */ /* 0x000e240008000800 */
[----:B------:R1:W-:Y:S01]  /*01c0*/  STL.64 [R1], R2 ;  /* 0x0000000201007387 */ /* 0x0003e20000100a00 */
[----:B------:R1:W3:Y:S01]  /*01d0*/  LDC.64 R10, c[0x4][R0] ;  /* 0x01000000000a7b82 */ /* 0x0002e20000000a00 */
[----:B------:R-:W4:Y:S01]  /*01e0*/  LDCU.64 UR6, c[0x4][0x8] ;  /* 0x01000100ff0677ac */ /* 0x000f220008000a00 */
[----:B0-----:R-:W-:Y:S02]  /*01f0*/  IADD3 R6, P0, PT, R1, UR4, RZ ;  /* 0x0000000401067c10 */ /* 0x001fe4000ff1e0ff */
[----:B----4-:R-:W-:Y:S02]  /*0200*/  MOV R4, UR6 ;  /* 0x0000000600047c02 */ /* 0x010fe40008000f00 */
[----:B------:R-:W-:-:S02]  /*0210*/  MOV R5, UR7 ;  /* 0x0000000700057c02 */ /* 0x000fc40008000f00 */
[----:B------:R-:W-:Y:S01]  /*0220*/  IADD3.X R7, PT, PT, RZ, UR8, RZ, P0, !PT ;  /* 0x00000008ff077c10 */ /* 0x000fe200087fe4ff */
[----:B--23--:R1:W-:Y:S06]  /*0230*/  STL [R1+0x8], R8 ;  /* 0x0000080801007387 */ /* 0x00c3ec0000100800 */
[----:B------:R-:W-:-:S07]  /*0240*/  LEPC R20, `(.L_x_0) ;  /* 0x000000001014794e */ /* 0x000fce0000000000 */
[----:B-1----:R-:W-:Y:S05]  /*0250*/  CALL.ABS.NOINC R10 ;  /* 0x000000000a007343 */ /* 0x002fea0003c00000 */
.L_x_0:
[----:B------:R-:W-:Y:S05]  /*0260*/  EXIT ;  /* 0x000000000000794d */ /* 0x000fea0003800000 */
.L_x_1:
[----:B------:R-:W-:-:S00]  /*0270*/  BRA `(.L_x_1) ;  /* 0xfffffffc00fc7947 */ /* 0x000fc0000383ffff */
[----:B------:R-:W-:-:S00]  /*0280*/  NOP ;  /* 0x0000000000007918 */ /* 0x000fc00000000000 */
[----:B------:R-:W-:-:S00]  /*0290*/  NOP ;  /* 0x0000000000007918 */ /* 0x000fc00000000000 */
[----:B------:R-:W-:-:S00]  /*02a0*/  NOP ;  /* 0x0000000000007918 */ /* 0x000fc00000000000 */
[----:B------:R-:W-:-:S00]  /*02b0*/  NOP ;  /* 0x0000000000007918 */ /* 0x000fc00000000000 */
[----:B------:R-:W-:-:S00]  /*02c0*/  NOP ;  /* 0x0000000000007918 */ /* 0x000fc00000000000 */
[----:B------:R-:W-:-:S00]  /*02d0*/  NOP ;  /* 0x0000000000007918 */ /* 0x000fc00000000000 */
[----:B------:R-:W-:-:S00]  /*02e0*/  NOP ;  /* 0x0000000000007918 */ /* 0x000fc00000000000 */
[----:B------:R-:W-:-:S00]  /*02f0*/  NOP ;  /* 0x0000000000007918 */ /* 0x000fc00000000000 */
.L_x_2:


//--------------------- .nv.global.init           --------------------------
	.section	.nv.global.init,"aw",@progbits
.nv.global.init:
	.type		$str,@object
	.size		$str,(.L_0 - $str)
$str:
        /*0000*/ 	.byte	0x74, 0x69, 0x64, 0x20, 0x3a, 0x20, 0x25, 0x64, 0x20, 0x2c, 0x20, 0x67, 0x69, 0x64, 0x20, 0x3a
        /*0010*/ 	.byte	0x20, 0x25, 0x64, 0x20, 0x2c, 0x20, 0x76, 0x61, 0x6c, 0x75, 0x65, 0x20, 0x3a, 0x20, 0x25, 0x64
        /*0020*/ 	.byte	0x20, 0x0a, 0x00
.L_0:


//--------------------- .nv.shared.reserved.0     --------------------------
	.section	.nv.shared.reserved.0,"aw",@nobits
	.weak		__nv_reservedSMEM_offset_0_alias
	.size		__nv_reservedSMEM_offset_0_alias, 0, 64
	.other		__nv_reservedSMEM_offset_0_alias,@"STO_CUDA_RESERVED_SHARED STV_DEFAULT"
__nv_reservedSMEM_offset_0_alias:
	.zero		0
	.zero		64


//--------------------- .nv.constant0._Z17mem_transfer_testPi --------------------------
	.section	.nv.constant0._Z17mem_transfer_testPi,"a",@progbits
	.sectionflags	@""
	.align	4
.nv.constant0._Z17mem_transfer_testPi:
	.zero		904


//--------------------- SYMBOLS --------------------------

	.type		.nv.reservedSmem.offset0,@object
	.size		.nv.reservedSmem.offset0,0x4
	.type		vprintf,@function
